//
// Generated by NVIDIA NVVM Compiler
//
// Compiler Build ID: CL-36424714
// Cuda compilation tools, release 13.0, V13.0.88
// Based on NVVM 20.0.0
//

.version 9.0
.target sm_100
.address_size 64

	// .globl	_Z15arrayOperationsPKdS0_PdS1_S1_S1_m

.visible .entry _Z15arrayOperationsPKdS0_PdS1_S1_S1_m(
	.param .u64 .ptr .align 1 _Z15arrayOperationsPKdS0_PdS1_S1_S1_m_param_0,
	.param .u64 .ptr .align 1 _Z15arrayOperationsPKdS0_PdS1_S1_S1_m_param_1,
	.param .u64 .ptr .align 1 _Z15arrayOperationsPKdS0_PdS1_S1_S1_m_param_2,
	.param .u64 .ptr .align 1 _Z15arrayOperationsPKdS0_PdS1_S1_S1_m_param_3,
	.param .u64 .ptr .align 1 _Z15arrayOperationsPKdS0_PdS1_S1_S1_m_param_4,
	.param .u64 .ptr .align 1 _Z15arrayOperationsPKdS0_PdS1_S1_S1_m_param_5,
	.param .u64 _Z15arrayOperationsPKdS0_PdS1_S1_S1_m_param_6
)
{
	.reg .pred 	%p<3>;
	.reg .b32 	%r<5>;
	.reg .b64 	%rd<23>;
	.reg .b64 	%fd<16>;

	ld.param.u64 	%rd3, [_Z15arrayOperationsPKdS0_PdS1_S1_S1_m_param_0];
	ld.param.u64 	%rd4, [_Z15arrayOperationsPKdS0_PdS1_S1_S1_m_param_1];
	ld.param.u64 	%rd5, [_Z15arrayOperationsPKdS0_PdS1_S1_S1_m_param_2];
	ld.param.u64 	%rd6, [_Z15arrayOperationsPKdS0_PdS1_S1_S1_m_param_3];
	ld.param.u64 	%rd7, [_Z15arrayOperationsPKdS0_PdS1_S1_S1_m_param_4];
	ld.param.u64 	%rd8, [_Z15arrayOperationsPKdS0_PdS1_S1_S1_m_param_5];
	ld.param.u64 	%rd9, [_Z15arrayOperationsPKdS0_PdS1_S1_S1_m_param_6];
	mov.u32 	%r1, %ctaid.x;
	mov.u32 	%r2, %ntid.x;
	mov.u32 	%r3, %tid.x;
	mad.lo.s32 	%r4, %r1, %r2, %r3;
	cvt.s64.s32 	%rd1, %r4;
	setp.le.u64 	%p1, %rd9, %rd1;
	@%p1 bra 	$L__BB0_4;
	cvta.to.global.u64 	%rd10, %rd3;
	cvta.to.global.u64 	%rd11, %rd4;
	cvta.to.global.u64 	%rd12, %rd5;
	cvta.to.global.u64 	%rd13, %rd6;
	cvta.to.global.u64 	%rd14, %rd7;
	shl.b64 	%rd15, %rd1, 3;
	add.s64 	%rd2, %rd10, %rd15;
	ld.global.f64 	%fd5, [%rd2];
	add.s64 	%rd16, %rd11, %rd15;
	ld.global.f64 	%fd6, [%rd16];
	add.f64 	%fd7, %fd5, %fd6;
	add.s64 	%rd17, %rd12, %rd15;
	st.global.f64 	[%rd17], %fd7;
	ld.global.f64 	%fd8, [%rd2];
	ld.global.f64 	%fd9, [%rd16];
	sub.f64 	%fd10, %fd8, %fd9;
	add.s64 	%rd18, %rd13, %rd15;
	st.global.f64 	[%rd18], %fd10;
	ld.global.f64 	%fd11, [%rd2];
	ld.global.f64 	%fd12, [%rd16];
	mul.f64 	%fd13, %fd11, %fd12;
	add.s64 	%rd19, %rd14, %rd15;
	st.global.f64 	[%rd19], %fd13;
	ld.global.f64 	%fd1, [%rd16];
	setp.eq.f64 	%p2, %fd1, 0d0000000000000000;
	mov.f64 	%fd15, 0d7FF8000000000000;
	@%p2 bra 	$L__BB0_3;
	ld.global.f64 	%fd14, [%rd2];
	div.rn.f64 	%fd15, %fd14, %fd1;
$L__BB0_3:
	cvta.to.global.u64 	%rd20, %rd8;
	add.s64 	%rd22, %rd20, %rd15;
	st.global.f64 	[%rd22], %fd15;
$L__BB0_4:
	ret;

}


// ===== COMPILED SASS (sm_100) =====

	.target	sm_100

	.elftype	@"ET_EXEC"


//--------------------- .note.nv.tkinfo           --------------------------
	.section	.note.nv.tkinfo,"",@"SHT_NOTE"
	.sectionflags	@"SHF_NOTE_NV_TKINFO"
	.tkinfo
        /*0018*/ 	.word	0x00000002
        /*0030*/ 	.string	""
        /*0030*/ 	.string	"ptxas"
        /*0030*/ 	.string	"Cuda compilation tools, release 13.0, V13.0.88"
        /*0030*/ 	.string	"Build cuda_13.0.r13.0/compiler.36424714_0"
        /*0030*/ 	.string	"-arch sm_100 -m 64 "



//--------------------- .note.nv.cuinfo           --------------------------
	.section	.note.nv.cuinfo,"",@"SHT_NOTE"
	.sectionflags	@"SHF_NOTE_NV_CUINFO"
        /*0018*/ 	.short	0x0002
        /*001a*/ 	.short	0x0064
        /*001c*/ 	.short	0x0082
	.zero		2


//--------------------- .nv.info                  --------------------------
	.section	.nv.info,"",@"SHT_CUDA_INFO"
	.align	4


	//----- nvinfo : EIATTR_REGCOUNT
	.align		4
        /*0000*/ 	.byte	0x04, 0x2f
        /*0002*/ 	.short	(.L_1 - .L_0)
	.align		4
.L_0:
        /*0004*/ 	.word	index@(_Z15arrayOperationsPKdS0_PdS1_S1_S1_m)
        /*0008*/ 	.word	0x0000001a


	//----- nvinfo : EIATTR_FRAME_SIZE
	.align		4
.L_1:
        /*000c*/ 	.byte	0x04, 0x11
        /*000e*/ 	.short	(.L_3 - .L_2)
	.align		4
.L_2:
        /*0010*/ 	.word	index@($__internal_0_$__cuda_sm20_div_rn_f64_full)
        /*0014*/ 	.word	0x00000000


	//----- nvinfo : EIATTR_FRAME_SIZE
	.align		4
.L_3:
        /*0018*/ 	.byte	0x04, 0x11
        /*001a*/ 	.short	(.L_5 - .L_4)
	.align		4
.L_4:
        /*001c*/ 	.word	index@(_Z15arrayOperationsPKdS0_PdS1_S1_S1_m)
        /*0020*/ 	.word	0x00000000


	//----- nvinfo : EIATTR_MIN_STACK_SIZE
	.align		4
.L_5:
        /*0024*/ 	.byte	0x04, 0x12
        /*0026*/ 	.short	(.L_7 - .L_6)
	.align		4
.L_6:
        /*0028*/ 	.word	index@(_Z15arrayOperationsPKdS0_PdS1_S1_S1_m)
        /*002c*/ 	.word	0x00000000
.L_7:


//--------------------- .nv.compat                --------------------------
	.section	.nv.compat,"",@"SHT_CUDA_COMPAT_INFO"
	.align	4
        /*0000*/ 	.byte	0x02, 0x09, 0x00, 0x00, 0x02, 0x02, 0x01, 0x00, 0x02, 0x05, 0x05, 0x00, 0x03, 0x07, 0x01, 0x01
        /*0010*/ 	.byte	0x02, 0x03, 0x00, 0x00, 0x02, 0x06, 0x01, 0x00, 0x04, 0x0b, 0x08, 0x00, 0x01, 0x00, 0x00, 0x00
        /*0020*/ 	.byte	0x00, 0x00, 0x00, 0x00


//--------------------- .nv.info._Z15arrayOperationsPKdS0_PdS1_S1_S1_m --------------------------
	.section	.nv.info._Z15arrayOperationsPKdS0_PdS1_S1_S1_m,"",@"SHT_CUDA_INFO"
	.sectionflags	@""
	.align	4


	//----- nvinfo : EIATTR_CUDA_API_VERSION
	.align		4
        /*0000*/ 	.byte	0x04, 0x37
        /*0002*/ 	.short	(.L_9 - .L_8)
.L_8:
        /*0004*/ 	.word	0x00000082


	//----- nvinfo : EIATTR_KPARAM_INFO
	.align		4
.L_9:
        /*0008*/ 	.byte	0x04, 0x17
        /*000a*/ 	.short	(.L_11 - .L_10)
.L_10:
        /*000c*/ 	.word	0x00000000
        /*0010*/ 	.short	0x0006
        /*0012*/ 	.short	0x0030
        /*0014*/ 	.byte	0x00, 0xf0, 0x21, 0x00


	//----- nvinfo : EIATTR_KPARAM_INFO
	.align		4
.L_11:
        /*0018*/ 	.byte	0x04, 0x17
        /*001a*/ 	.short	(.L_13 - .L_12)
.L_12:
        /*001c*/ 	.word	0x00000000
        /*0020*/ 	.short	0x0005
        /*0022*/ 	.short	0x0028
        /*0024*/ 	.byte	0x00, 0xf5, 0x21, 0x00


	//----- nvinfo : EIATTR_KPARAM_INFO
	.align		4
.L_13:
        /*0028*/ 	.byte	0x04, 0x17
        /*002a*/ 	.short	(.L_15 - .L_14)
.L_14:
        /*002c*/ 	.word	0x00000000
        /*0030*/ 	.short	0x0004
        /*0032*/ 	.short	0x0020
        /*0034*/ 	.byte	0x00, 0xf5, 0x21, 0x00


	//----- nvinfo : EIATTR_KPARAM_INFO
	.align		4
.L_15:
        /*0038*/ 	.byte	0x04, 0x17
        /*003a*/ 	.short	(.L_17 - .L_16)
.L_16:
        /*003c*/ 	.word	0x00000000
        /*0040*/ 	.short	0x0003
        /*0042*/ 	.short	0x0018
        /*0044*/ 	.byte	0x00, 0xf5, 0x21, 0x00


	//----- nvinfo : EIATTR_KPARAM_INFO
	.align		4
.L_17:
        /*0048*/ 	.byte	0x04, 0x17
        /*004a*/ 	.short	(.L_19 - .L_18)
.L_18:
        /*004c*/ 	.word	0x00000000
        /*0050*/ 	.short	0x0002
        /*0052*/ 	.short	0x0010
        /*0054*/ 	.byte	0x00, 0xf5, 0x21, 0x00


	//----- nvinfo : EIATTR_KPARAM_INFO
	.align		4
.L_19:
        /*0058*/ 	.byte	0x04, 0x17
        /*005a*/ 	.short	(.L_21 - .L_20)
.L_20:
        /*005c*/ 	.word	0x00000000
        /*0060*/ 	.short	0x0001
        /*0062*/ 	.short	0x0008
        /*0064*/ 	.byte	0x00, 0xf5, 0x21, 0x00


	//----- nvinfo : EIATTR_KPARAM_INFO
	.align		4
.L_21:
        /*0068*/ 	.byte	0x04, 0x17
        /*006a*/ 	.short	(.L_23 - .L_22)
.L_22:
        /*006c*/ 	.word	0x00000000
        /*0070*/ 	.short	0x0000
        /*0072*/ 	.short	0x0000
        /*0074*/ 	.byte	0x00, 0xf5, 0x21, 0x00


	//----- nvinfo : EIATTR_SPARSE_MMA_MASK
	.align		4
.L_23:
        /*0078*/ 	.byte	0x03, 0x50
        /*007a*/ 	.short	0x0000


	//----- nvinfo : EIATTR_MAXREG_COUNT
	.align		4
        /*007c*/ 	.byte	0x03, 0x1b
        /*007e*/ 	.short	0x00ff


	//----- nvinfo : EIATTR_MERCURY_ISA_VERSION
	.align		4
        /*0080*/ 	.byte	0x03, 0x5f
        /*0082*/ 	.short	0x0101


	//----- nvinfo : EIATTR_VRC_CTA_INIT_COUNT
	.align		4
        /*0084*/ 	.byte	0x02, 0x4a
	.zero		1
	.zero		1


	//----- nvinfo : EIATTR_EXIT_INSTR_OFFSETS
	.align		4
        /*0088*/ 	.byte	0x04, 0x1c
        /*008a*/ 	.short	(.L_25 - .L_24)


	//   ....[0]....
.L_24:
        /*008c*/ 	.word	0x00000090


	//   ....[1]....
        /*0090*/ 	.word	0x00000460


	//----- nvinfo : EIATTR_CRS_STACK_SIZE
	.align		4
.L_25:
        /*0094*/ 	.byte	0x04, 0x1e
        /*0096*/ 	.short	(.L_27 - .L_26)
.L_26:
        /*0098*/ 	.word	0x00000000


	//----- nvinfo : EIATTR_CBANK_PARAM_SIZE
	.align		4
.L_27:
        /*009c*/ 	.byte	0x03, 0x19
        /*009e*/ 	.short	0x0038


	//----- nvinfo : EIATTR_PARAM_CBANK
	.align		4
        /*00a0*/ 	.byte	0x04, 0x0a
        /*00a2*/ 	.short	(.L_29 - .L_28)
	.align		4
.L_28:
        /*00a4*/ 	.word	index@(.nv.constant0._Z15arrayOperationsPKdS0_PdS1_S1_S1_m)
        /*00a8*/ 	.short	0x0380
        /*00aa*/ 	.short	0x0038


	//----- nvinfo : EIATTR_SW_WAR
	.align		4
.L_29:
        /*00ac*/ 	.byte	0x04, 0x36
        /*00ae*/ 	.short	(.L_31 - .L_30)
.L_30:
        /*00b0*/ 	.word	0x00000008
.L_31:


//--------------------- .nv.callgraph             --------------------------
	.section	.nv.callgraph,"",@"SHT_CUDA_CALLGRAPH"
	.align	4
	.sectionentsize	8
	.align		4
        /*0000*/ 	.word	0x00000000
	.align		4
        /*0004*/ 	.word	0xffffffff
	.align		4
        /*0008*/ 	.word	0x00000000
	.align		4
        /*000c*/ 	.word	0xfffffffe
	.align		4
        /*0010*/ 	.word	0x00000000
	.align		4
        /*0014*/ 	.word	0xfffffffd
	.align		4
        /*0018*/ 	.word	0x00000000
	.align		4
        /*001c*/ 	.word	0xfffffffc


//--------------------- .text._Z15arrayOperationsPKdS0_PdS1_S1_S1_m --------------------------
	.section	.text._Z15arrayOperationsPKdS0_PdS1_S1_S1_m,"ax",@progbits
	.align	128
        .global         _Z15arrayOperationsPKdS0_PdS1_S1_S1_m
        .type           _Z15arrayOperationsPKdS0_PdS1_S1_S1_m,@function
        .size           _Z15arrayOperationsPKdS0_PdS1_S1_S1_m,(.L_x_10 - _Z15arrayOperationsPKdS0_PdS1_S1_S1_m)
        .other          _Z15arrayOperationsPKdS0_PdS1_S1_S1_m,@"STO_CUDA_ENTRY STV_DEFAULT"
_Z15arrayOperationsPKdS0_PdS1_S1_S1_m:
.text._Z15arrayOperationsPKdS0_PdS1_S1_S1_m:
[----:B------:R-:W-:Y:S01]  /*0000*/  LDC R1, c[0x0][0x37c] ;  /* 0x0000df00ff017b82 */ /* 0x000fe20000000800 */
[----:B------:R-:W0:Y:S07]  /*0010*/  S2R R3, SR_TID.X ;  /* 0x0000000000037919 */ /* 0x000e2e0000002100 */
[----:B------:R-:W0:Y:S01]  /*0020*/  S2UR UR4, SR_CTAID.X ;  /* 0x00000000000479c3 */ /* 0x000e220000002500 */
[----:B------:R-:W1:Y:S07]  /*0030*/  LDCU.64 UR6, c[0x0][0x3b0] ;  /* 0x00007600ff0677ac */ /* 0x000e6e0008000a00 */
[----:B------:R-:W0:Y:S02]  /*0040*/  LDC R4, c[0x0][0x360] ;  /* 0x0000d800ff047b82 */ /* 0x000e240000000800 */
[----:B0-----:R-:W-:-:S05]  /*0050*/  IMAD R4, R4, UR4, R3 ;  /* 0x0000000404047c24 */ /* 0x001fca000f8e0203 */
[----:B-1----:R-:W-:Y:S02]  /*0060*/  ISETP.GE.U32.AND P0, PT, R4, UR6, PT ;  /* 0x0000000604007c0c */ /* 0x002fe4000bf06070 */
[----:B------:R-:W-:-:S04]  /*0070*/  SHF.R.S32.HI R3, RZ, 0x1f, R4 ;  /* 0x0000001fff037819 */ /* 0x000fc80000011404 */
[----:B------:R-:W-:-:S13]  /*0080*/  ISETP.GE.U32.AND.EX P0, PT, R3, UR7, PT, P0 ;  /* 0x0000000703007c0c */ /* 0x000fda000bf06100 */
[----:B------:R-:W-:Y:S05]  /*0090*/  @P0 EXIT ;  /* 0x000000000000094d */ /* 0x000fea0003800000 */
[----:B------:R-:W0:Y:S01]  /*00a0*/  LDCU.128 UR8, c[0x0][0x380] ;  /* 0x00007000ff0877ac */ /* 0x000e220008000c00 */
[C---:B------:R-:W-:Y:S01]  /*00b0*/  IMAD.SHL.U32 R0, R4.reuse, 0x8, RZ ;  /* 0x0000000804007824 */ /* 0x040fe200078e00ff */
[----:B------:R-:W-:Y:S01]  /*00c0*/  SHF.L.U64.HI R4, R4, 0x3, R3 ;  /* 0x0000000304047819 */ /* 0x000fe20000010203 */
[----:B------:R-:W1:Y:S01]  /*00d0*/  LDCU.64 UR4, c[0x0][0x358] ;  /* 0x00006b00ff0477ac */ /* 0x000e620008000a00 */
[----:B------:R-:W2:Y:S02]  /*00e0*/  LDCU.64 UR6, c[0x0][0x3a0] ;  /* 0x00007400ff0677ac */ /* 0x000ea40008000a00 */
[C---:B0-----:R-:W-:Y:S02]  /*00f0*/  IADD3 R6, P0, PT, R0.reuse, UR8, RZ ;  /* 0x0000000800067c10 */ /* 0x041fe4000ff1e0ff */
[----:B------:R-:W-:Y:S02]  /*0100*/  IADD3 R2, P1, PT, R0, UR10, RZ ;  /* 0x0000000a00027c10 */ /* 0x000fe4000ff3e0ff */
[----:B------:R-:W-:-:S02]  /*0110*/  IADD3.X R7, PT, PT, R4, UR9, RZ, P0, !PT ;  /* 0x0000000904077c10 */ /* 0x000fc400087fe4ff */
[----:B------:R-:W-:Y:S01]  /*0120*/  IADD3.X R3, PT, PT, R4, UR11, RZ, P1, !PT ;  /* 0x0000000b04037c10 */ /* 0x000fe20008ffe4ff */
[----:B------:R-:W0:Y:S02]  /*0130*/  LDCU.128 UR8, c[0x0][0x390] ;  /* 0x00007200ff0877ac */ /* 0x000e240008000c00 */
[----:B-1----:R-:W3:Y:S04]  /*0140*/  LDG.E.64 R8, desc[UR4][R6.64] ;  /* 0x0000000406087981 */ /* 0x002ee8000c1e1b00 */
[----:B------:R-:W3:Y:S01]  /*0150*/  LDG.E.64 R10, desc[UR4][R2.64] ;  /* 0x00000004020a7981 */ /* 0x000ee2000c1e1b00 */
[----:B0-----:R-:W-:-:S04]  /*0160*/  IADD3 R16, P0, PT, R0, UR8, RZ ;  /* 0x0000000800107c10 */ /* 0x001fc8000ff1e0ff */
[----:B------:R-:W-:Y:S01]  /*0170*/  IADD3.X R17, PT, PT, R4, UR9, RZ, P0, !PT ;  /* 0x0000000904117c10 */ /* 0x000fe200087fe4ff */
[----:B---3--:R-:W-:-:S07]  /*0180*/  DADD R8, R8, R10 ;  /* 0x0000000008087229 */ /* 0x008fce000000000a */
[----:B------:R0:W-:Y:S04]  /*0190*/  STG.E.64 desc[UR4][R16.64], R8 ;  /* 0x0000000810007986 */ /* 0x0001e8000c101b04 */
[----:B------:R-:W3:Y:S04]  /*01a0*/  LDG.E.64 R10, desc[UR4][R6.64] ;  /* 0x00000004060a7981 */ /* 0x000ee8000c1e1b00 */
[----:B------:R-:W3:Y:S01]  /*01b0*/  LDG.E.64 R12, desc[UR4][R2.64] ;  /* 0x00000004020c7981 */ /* 0x000ee2000c1e1b00 */
[----:B------:R-:W-:-:S04]  /*01c0*/  IADD3 R18, P0, PT, R0, UR10, RZ ;  /* 0x0000000a00127c10 */ /* 0x000fc8000ff1e0ff */
[----:B------:R-:W-:Y:S01]  /*01d0*/  IADD3.X R19, PT, PT, R4, UR11, RZ, P0, !PT ;  /* 0x0000000b04137c10 */ /* 0x000fe200087fe4ff */
[----:B---3--:R-:W-:-:S07]  /*01e0*/  DADD R12, R10, -R12 ;  /* 0x000000000a0c7229 */ /* 0x008fce000000080c */
[----:B------:R1:W-:Y:S04]  /*01f0*/  STG.E.64 desc[UR4][R18.64], R12 ;  /* 0x0000000c12007986 */ /* 0x0003e8000c101b04 */
[----:B------:R-:W3:Y:S04]  /*0200*/  LDG.E.64 R10, desc[UR4][R6.64] ;  /* 0x00000004060a7981 */ /* 0x000ee8000c1e1b00 */
[----:B------:R-:W3:Y:S01]  /*0210*/  LDG.E.64 R14, desc[UR4][R2.64] ;  /* 0x00000004020e7981 */ /* 0x000ee2000c1e1b00 */
[----:B--2---:R-:W-:-:S04]  /*0220*/  IADD3 R20, P0, PT, R0, UR6, RZ ;  /* 0x0000000600147c10 */ /* 0x004fc8000ff1e0ff */
[----:B------:R-:W-:Y:S01]  /*0230*/  IADD3.X R21, PT, PT, R4, UR7, RZ, P0, !PT ;  /* 0x0000000704157c10 */ /* 0x000fe200087fe4ff */
[----:B---3--:R-:W-:-:S07]  /*0240*/  DMUL R14, R10, R14 ;  /* 0x0000000e0a0e7228 */ /* 0x008fce0000000000 */
[----:B------:R1:W-:Y:S04]  /*0250*/  STG.E.64 desc[UR4][R20.64], R14 ;  /* 0x0000000e14007986 */ /* 0x0003e8000c101b04 */
[----:B------:R-:W2:Y:S01]  /*0260*/  LDG.E.64 R10, desc[UR4][R2.64] ;  /* 0x00000004020a7981 */ /* 0x000ea2000c1e1b00 */
[----:B------:R-:W-:Y:S01]  /*0270*/  BSSY.RECONVERGENT B0, `(.L_x_0) ;  /* 0x000001a000007945 */ /* 0x000fe20003800200 */
[----:B0-----:R-:W-:Y:S02]  /*0280*/  IMAD.MOV.U32 R8, RZ, RZ, 0x0 ;  /* 0x00000000ff087424 */ /* 0x001fe400078e00ff */
[----:B------:R-:W-:Y:S01]  /*0290*/  IMAD.MOV.U32 R9, RZ, RZ, 0x7ff80000 ;  /* 0x7ff80000ff097424 */ /* 0x000fe200078e00ff */
[----:B--2---:R-:W-:-:S14]  /*02a0*/  DSETP.NEU.AND P0, PT, R10, RZ, PT ;  /* 0x000000ff0a00722a */ /* 0x004fdc0003f0d000 */
[----:B-1----:R-:W-:Y:S05]  /*02b0*/  @!P0 BRA `(.L_x_1) ;  /* 0x0000000000548947 */ /* 0x002fea0003800000 */
[----:B------:R-:W2:Y:S01]  /*02c0*/  LDG.E.64 R8, desc[UR4][R6.64] ;  /* 0x0000000406087981 */ /* 0x000ea2000c1e1b00 */
[----:B------:R-:W0:Y:S01]  /*02d0*/  MUFU.RCP64H R3, R11 ;  /* 0x0000000b00037308 */ /* 0x000e220000001800 */
[----:B------:R-:W-:Y:S01]  /*02e0*/  IMAD.MOV.U32 R2, RZ, RZ, 0x1 ;  /* 0x00000001ff027424 */ /* 0x000fe200078e00ff */
[----:B------:R-:W-:Y:S05]  /*02f0*/  BSSY.RECONVERGENT B1, `(.L_x_2) ;  /* 0x000000f000017945 */ /* 0x000fea0003800200 */
[----:B0-----:R-:W-:-:S08]  /*0300*/  DFMA R12, -R10, R2, 1 ;  /* 0x3ff000000a0c742b */ /* 0x001fd00000000102 */
[----:B------:R-:W-:-:S08]  /*0310*/  DFMA R12, R12, R12, R12 ;  /* 0x0000000c0c0c722b */ /* 0x000fd0000000000c */
[----:B------:R-:W-:-:S08]  /*0320*/  DFMA R12, R2, R12, R2 ;  /* 0x0000000c020c722b */ /* 0x000fd00000000002 */
[----:B------:R-:W-:-:S08]  /*0330*/  DFMA R2, -R10, R12, 1 ;  /* 0x3ff000000a02742b */ /* 0x000fd0000000010c */
[----:B------:R-:W-:-:S08]  /*0340*/  DFMA R2, R12, R2, R12 ;  /* 0x000000020c02722b */ /* 0x000fd0000000000c */
[----:B--2---:R-:W-:Y:S01]  /*0350*/  DMUL R12, R8, R2 ;  /* 0x00000002080c7228 */ /* 0x004fe20000000000 */
[----:B------:R-:W-:-:S07]  /*0360*/  FSETP.GEU.AND P1, PT, |R9|, 6.5827683646048100446e-37, PT ;  /* 0x036000000900780b */ /* 0x000fce0003f2e200 */
[----:B------:R-:W-:-:S08]  /*0370*/  DFMA R14, -R10, R12, R8 ;  /* 0x0000000c0a0e722b */ /* 0x000fd00000000108 */
[----:B------:R-:W-:-:S10]  /*0380*/  DFMA R2, R2, R14, R12 ;  /* 0x0000000e0202722b */ /* 0x000fd4000000000c */
[----:B------:R-:W-:-:S05]  /*0390*/  FFMA R5, RZ, R11, R3 ;  /* 0x0000000bff057223 */ /* 0x000fca0000000003 */
[----:B------:R-:W-:-:S13]  /*03a0*/  FSETP.GT.AND P0, PT, |R5|, 1.469367938527859385e-39, PT ;  /* 0x001000000500780b */ /* 0x000fda0003f04200 */
[----:B------:R-:W-:Y:S05]  /*03b0*/  @P0 BRA P1, `(.L_x_3) ;  /* 0x0000000000080947 */ /* 0x000fea0000800000 */
[----:B------:R-:W-:-:S07]  /*03c0*/  MOV R12, 0x3e0 ;  /* 0x000003e0000c7802 */ /* 0x000fce0000000f00 */
[----:B------:R-:W-:Y:S05]  /*03d0*/  CALL.REL.NOINC `($__internal_0_$__cuda_sm20_div_rn_f64_full) ;  /* 0x0000000000247944 */ /* 0x000fea0003c00000 */
.L_x_3:
[----:B------:R-:W-:Y:S05]  /*03e0*/  BSYNC.RECONVERGENT B1 ;  /* 0x0000000000017941 */ /* 0x000fea0003800200 */
.L_x_2:
[----:B------:R-:W-:Y:S02]  /*03f0*/  IMAD.MOV.U32 R8, RZ, RZ, R2 ;  /* 0x000000ffff087224 */ /* 0x000fe400078e0002 */
[----:B------:R-:W-:-:S07]  /*0400*/  IMAD.MOV.U32 R9, RZ, RZ, R3 ;  /* 0x000000ffff097224 */ /* 0x000fce00078e0003 */
.L_x_1:
[----:B------:R-:W-:Y:S05]  /*0410*/  BSYNC.RECONVERGENT B0 ;  /* 0x0000000000007941 */ /* 0x000fea0003800200 */
.L_x_0:
[----:B------:R-:W0:Y:S02]  /*0420*/  LDCU.64 UR6, c[0x0][0x3a8] ;  /* 0x00007500ff0677ac */ /* 0x000e240008000a00 */
[----:B0-----:R-:W-:-:S04]  /*0430*/  IADD3 R2, P0, PT, R0, UR6, RZ ;  /* 0x0000000600027c10 */ /* 0x001fc8000ff1e0ff */
[----:B------:R-:W-:-:S05]  /*0440*/  IADD3.X R3, PT, PT, R4, UR7, RZ, P0, !PT ;  /* 0x0000000704037c10 */ /* 0x000fca00087fe4ff */
[----:B------:R-:W-:Y:S01]  /*0450*/  STG.E.64 desc[UR4][R2.64], R8 ;  /* 0x0000000802007986 */ /* 0x000fe2000c101b04 */
[----:B------:R-:W-:Y:S05]  /*0460*/  EXIT ;  /* 0x000000000000794d */ /* 0x000fea0003800000 */
        .weak           $__internal_0_$__cuda_sm20_div_rn_f64_full
        .type           $__internal_0_$__cuda_sm20_div_rn_f64_full,@function
        .size           $__internal_0_$__cuda_sm20_div_rn_f64_full,(.L_x_10 - $__internal_0_$__cuda_sm20_div_rn_f64_full)
$__internal_0_$__cuda_sm20_div_rn_f64_full:
[C---:B------:R-:W-:Y:S01]  /*0470*/  FSETP.GEU.AND P0, PT, |R11|.reuse, 1.469367938527859385e-39, PT ;  /* 0x001000000b00780b */ /* 0x040fe20003f0e200 */
[--C-:B------:R-:W-:Y:S01]  /*0480*/  IMAD.MOV.U32 R6, RZ, RZ, R10.reuse ;  /* 0x000000ffff067224 */ /* 0x100fe200078e000a */
[----:B------:R-:W-:Y:S01]  /*0490*/  LOP3.LUT R2, R11, 0x800fffff, RZ, 0xc0, !PT ;  /* 0x800fffff0b027812 */ /* 0x000fe200078ec0ff */
[----:B------:R-:W-:Y:S01]  /*04a0*/  IMAD.MOV.U32 R7, RZ, RZ, R11 ;  /* 0x000000ffff077224 */ /* 0x000fe200078e000b */
[C---:B------:R-:W-:Y:S01]  /*04b0*/  FSETP.GEU.AND P2, PT, |R9|.reuse, 1.469367938527859385e-39, PT ;  /* 0x001000000900780b */ /* 0x040fe20003f4e200 */
[----:B------:R-:W-:Y:S01]  /*04c0*/  IMAD.MOV.U32 R16, RZ, RZ, 0x1 ;  /* 0x00000001ff107424 */ /* 0x000fe200078e00ff */
[----:B------:R-:W-:Y:S01]  /*04d0*/  LOP3.LUT R3, R2, 0x3ff00000, RZ, 0xfc, !PT ;  /* 0x3ff0000002037812 */ /* 0x000fe200078efcff */
[----:B------:R-:W-:Y:S01]  /*04e0*/  IMAD.MOV.U32 R2, RZ, RZ, R10 ;  /* 0x000000ffff027224 */ /* 0x000fe200078e000a */
[----:B------:R-:W-:Y:S01]  /*04f0*/  LOP3.LUT R5, R9, 0x7ff00000, RZ, 0xc0, !PT ;  /* 0x7ff0000009057812 */ /* 0x000fe200078ec0ff */
[----:B------:R-:W-:Y:S01]  /*0500*/  IMAD.MOV.U32 R13, RZ, RZ, 0x1ca00000 ;  /* 0x1ca00000ff0d7424 */ /* 0x000fe200078e00ff */
[----:B------:R-:W-:Y:S03]  /*0510*/  BSSY.RECONVERGENT B2, `(.L_x_4) ;  /* 0x0000050000027945 */ /* 0x000fe60003800200 */
[----:B------:R-:W-:-:S04]  /*0520*/  @!P0 DMUL R2, R6, 8.98846567431157953865e+307 ;  /* 0x7fe0000006028828 */ /* 0x000fc80000000000 */
[----:B------:R-:W-:Y:S02]  /*0530*/  @!P2 LOP3.LUT R10, R7, 0x7ff00000, RZ, 0xc0, !PT ;  /* 0x7ff00000070aa812 */ /* 0x000fe400078ec0ff */
[----:B------:R-:W0:Y:S02]  /*0540*/  MUFU.RCP64H R17, R3 ;  /* 0x0000000300117308 */ /* 0x000e240000001800 */
[----:B------:R-:W-:Y:S01]  /*0550*/  @!P2 ISETP.GE.U32.AND P3, PT, R5, R10, PT ;  /* 0x0000000a0500a20c */ /* 0x000fe20003f66070 */
[----:B------:R-:W-:Y:S01]  /*0560*/  IMAD.MOV.U32 R10, RZ, RZ, R8 ;  /* 0x000000ffff0a7224 */ /* 0x000fe200078e0008 */
[----:B0-----:R-:W-:-:S08]  /*0570*/  DFMA R14, R16, -R2, 1 ;  /* 0x3ff00000100e742b */ /* 0x001fd00000000802 */
[----:B------:R-:W-:Y:S01]  /*0580*/  DFMA R18, R14, R14, R14 ;  /* 0x0000000e0e12722b */ /* 0x000fe2000000000e */
[----:B------:R-:W-:Y:S02]  /*0590*/  LOP3.LUT R14, R11, 0x7ff00000, RZ, 0xc0, !PT ;  /* 0x7ff000000b0e7812 */ /* 0x000fe400078ec0ff */
[----:B------:R-:W-:Y:S02]  /*05a0*/  @!P2 SEL R15, R13, 0x63400000, !P3 ;  /* 0x634000000d0fa807 */ /* 0x000fe40005800000 */
[----:B------:R-:W-:Y:S02]  /*05b0*/  ISETP.GE.U32.AND P1, PT, R5, R14, PT ;  /* 0x0000000e0500720c */ /* 0x000fe40003f26070 */
[----:B------:R-:W-:Y:S01]  /*05c0*/  @!P2 LOP3.LUT R15, R15, 0x80000000, R9, 0xf8, !PT ;  /* 0x800000000f0fa812 */ /* 0x000fe200078ef809 */
[----:B------:R-:W-:Y:S01]  /*05d0*/  DFMA R16, R16, R18, R16 ;  /* 0x000000121010722b */ /* 0x000fe20000000010 */
[----:B------:R-:W-:Y:S01]  /*05e0*/  SEL R11, R13, 0x63400000, !P1 ;  /* 0x634000000d0b7807 */ /* 0x000fe20004800000 */
[----:B------:R-:W-:Y:S01]  /*05f0*/  @!P2 IMAD.MOV.U32 R18, RZ, RZ, RZ ;  /* 0x000000ffff12a224 */ /* 0x000fe200078e00ff */
[----:B------:R-:W-:-:S02]  /*0600*/  @!P2 LOP3.LUT R19, R15, 0x100000, RZ, 0xfc, !PT ;  /* 0x001000000f13a812 */ /* 0x000fc400078efcff */
[----:B------:R-:W-:-:S03]  /*0610*/  LOP3.LUT R11, R11, 0x800fffff, R9, 0xf8, !PT ;  /* 0x800fffff0b0b7812 */ /* 0x000fc600078ef809 */
[----:B------:R-:W-:-:S03]  /*0620*/  DFMA R20, R16, -R2, 1 ;  /* 0x3ff000001014742b */ /* 0x000fc60000000802 */
[----:B------:R-:W-:-:S05]  /*0630*/  @!P2 DFMA R10, R10, 2, -R18 ;  /* 0x400000000a0aa82b */ /* 0x000fca0000000812 */
[----:B------:R-:W-:Y:S01]  /*0640*/  DFMA R16, R16, R20, R16 ;  /* 0x000000141010722b */ /* 0x000fe20000000010 */
[----:B------:R-:W-:Y:S02]  /*0650*/  IMAD.MOV.U32 R21, RZ, RZ, R5 ;  /* 0x000000ffff157224 */ /* 0x000fe400078e0005 */
[----:B------:R-:W-:Y:S02]  /*0660*/  IMAD.MOV.U32 R20, RZ, RZ, R14 ;  /* 0x000000ffff147224 */ /* 0x000fe400078e000e */
[----:B------:R-:W-:Y:S02]  /*0670*/  @!P2 LOP3.LUT R21, R11, 0x7ff00000, RZ, 0xc0, !PT ;  /* 0x7ff000000b15a812 */ /* 0x000fe400078ec0ff */
[----:B------:R-:W-:Y:S01]  /*0680*/  @!P0 LOP3.LUT R20, R3, 0x7ff00000, RZ, 0xc0, !PT ;  /* 0x7ff0000003148812 */ /* 0x000fe200078ec0ff */
[----:B------:R-:W-:Y:S02]  /*0690*/  DMUL R18, R16, R10 ;  /* 0x0000000a10127228 */ /* 0x000fe40000000000 */
[----:B------:R-:W-:-:S02]  /*06a0*/  VIADD R22, R21, 0xffffffff ;  /* 0xffffffff15167836 */ /* 0x000fc40000000000 */
[----:B------:R-:W-:-:S03]  /*06b0*/  VIADD R23, R20, 0xffffffff ;  /* 0xffffffff14177836 */ /* 0x000fc60000000000 */
[----:B------:R-:W-:Y:S01]  /*06c0*/  ISETP.GT.U32.AND P0, PT, R22, 0x7feffffe, PT ;  /* 0x7feffffe1600780c */ /* 0x000fe20003f04070 */
[----:B------:R-:W-:-:S03]  /*06d0*/  DFMA R14, R18, -R2, R10 ;  /* 0x80000002120e722b */ /* 0x000fc6000000000a */
[----:B------:R-:W-:-:S05]  /*06e0*/  ISETP.GT.U32.OR P0, PT, R23, 0x7feffffe, P0 ;  /* 0x7feffffe1700780c */ /* 0x000fca0000704470 */
[----:B------:R-:W-:-:S08]  /*06f0*/  DFMA R14, R16, R14, R18 ;  /* 0x0000000e100e722b */ /* 0x000fd00000000012 */
[----:B------:R-:W-:Y:S05]  /*0700*/  @P0 BRA `(.L_x_5) ;  /* 0x00000000006c0947 */ /* 0x000fea0003800000 */
[----:B------:R-:W-:-:S04]  /*0710*/  LOP3.LUT R16, R7, 0x7ff00000, RZ, 0xc0, !PT ;  /* 0x7ff0000007107812 */ /* 0x000fc800078ec0ff */
[CC--:B------:R-:W-:Y:S02]  /*0720*/  VIADDMNMX R8, R5.reuse, -R16.reuse, 0xb9600000, !PT ;  /* 0xb960000005087446 */ /* 0x0c0fe40007800910 */
[----:B------:R-:W-:Y:S02]  /*0730*/  ISETP.GE.U32.AND P0, PT, R5, R16, PT ;  /* 0x000000100500720c */ /* 0x000fe40003f06070 */
[----:B------:R-:W-:Y:S02]  /*0740*/  VIMNMX R8, PT, PT, R8, 0x46a00000, PT ;  /* 0x46a0000008087848 */ /* 0x000fe40003fe0100 */
[----:B------:R-:W-:-:S05]  /*0750*/  SEL R5, R13, 0x63400000, !P0 ;  /* 0x634000000d057807 */ /* 0x000fca0004000000 */
[----:B------:R-:W-:Y:S02]  /*0760*/  IMAD.IADD R5, R8, 0x1, -R5 ;  /* 0x0000000108057824 */ /* 0x000fe400078e0a05 */
[----:B------:R-:W-:Y:S02]  /*0770*/  IMAD.MOV.U32 R8, RZ, RZ, RZ ;  /* 0x000000ffff087224 */ /* 0x000fe400078e00ff */
[----:B------:R-:W-:-:S06]  /*0780*/  VIADD R9, R5, 0x7fe00000 ;  /* 0x7fe0000005097836 */ /* 0x000fcc0000000000 */
[----:B------:R-:W-:-:S10]  /*0790*/  DMUL R16, R14, R8 ;  /* 0x000000080e107228 */ /* 0x000fd40000000000 */
[----:B------:R-:W-:-:S13]  /*07a0*/  FSETP.GTU.AND P0, PT, |R17|, 1.469367938527859385e-39, PT ;  /* 0x001000001100780b */ /* 0x000fda0003f0c200 */
[----:B------:R-:W-:Y:S05]  /*07b0*/  @P0 BRA `(.L_x_6) ;  /* 0x0000000000940947 */ /* 0x000fea0003800000 */
[----:B------:R-:W-:Y:S01]  /*07c0*/  DFMA R2, R14, -R2, R10 ;  /* 0x800000020e02722b */ /* 0x000fe2000000000a */
[----:B------:R-:W-:-:S09]  /*07d0*/  IMAD.MOV.U32 R8, RZ, RZ, RZ ;  /* 0x000000ffff087224 */ /* 0x000fd200078e00ff */
[C---:B------:R-:W-:Y:S02]  /*07e0*/  FSETP.NEU.AND P0, PT, R3.reuse, RZ, PT ;  /* 0x000000ff0300720b */ /* 0x040fe40003f0d000 */
[----:B------:R-:W-:-:S04]  /*07f0*/  LOP3.LUT R7, R3, 0x80000000, R7, 0x48, !PT ;  /* 0x8000000003077812 */ /* 0x000fc800078e4807 */
[----:B------:R-:W-:-:S07]  /*0800*/  LOP3.LUT R9, R7, R9, RZ, 0xfc, !PT ;  /* 0x0000000907097212 */ /* 0x000fce00078efcff */
[----:B------:R-:W-:Y:S05]  /*0810*/  @!P0 BRA `(.L_x_6) ;  /* 0x00000000007c8947 */ /* 0x000fea0003800000 */
[----:B------:R-:W-:Y:S01]  /*0820*/  IMAD.MOV R3, RZ, RZ, -R5 ;  /* 0x000000ffff037224 */ /* 0x000fe200078e0a05 */
[----:B------:R-:W-:Y:S01]  /*0830*/  DMUL.RP R8, R14, R8 ;  /* 0x000000080e087228 */ /* 0x000fe20000008000 */
[----:B------:R-:W-:Y:S01]  /*0840*/  IMAD.MOV.U32 R2, RZ, RZ, RZ ;  /* 0x000000ffff027224 */ /* 0x000fe200078e00ff */
[----:B------:R-:W-:-:S05]  /*0850*/  IADD3 R5, PT, PT, -R5, -0x43300000, RZ ;  /* 0xbcd0000005057810 */ /* 0x000fca0007ffe1ff */
[----:B------:R-:W-:-:S03]  /*0860*/  DFMA R2, R16, -R2, R14 ;  /* 0x800000021002722b */ /* 0x000fc6000000000e */
[----:B------:R-:W-:-:S07]  /*0870*/  LOP3.LUT R7, R9, R7, RZ, 0x3c, !PT ;  /* 0x0000000709077212 */ /* 0x000fce00078e3cff */
[----:B------:R-:W-:-:S04]  /*0880*/  FSETP.NEU.AND P0, PT, |R3|, R5, PT ;  /* 0x000000050300720b */ /* 0x000fc80003f0d200 */
[----:B------:R-:W-:Y:S02]  /*0890*/  FSEL R16, R8, R16, !P0 ;  /* 0x0000001008107208 */ /* 0x000fe40004000000 */
[----:B------:R-:W-:Y:S01]  /*08a0*/  FSEL R17, R7, R17, !P0 ;  /* 0x0000001107117208 */ /* 0x000fe20004000000 */
[----:B------:R-:W-:Y:S06]  /*08b0*/  BRA `(.L_x_6) ;  /* 0x0000000000547947 */ /* 0x000fec0003800000 */
.L_x_5:
[----:B------:R-:W-:-:S14]  /*08c0*/  DSETP.NAN.AND P0, PT, R8, R8, PT ;  /* 0x000000080800722a */ /* 0x000fdc0003f08000 */
[----:B------:R-:W-:Y:S05]  /*08d0*/  @P0 BRA `(.L_x_7) ;  /* 0x0000000000440947 */ /* 0x000fea0003800000 */
[----:B------:R-:W-:-:S14]  /*08e0*/  DSETP.NAN.AND P0, PT, R6, R6, PT ;  /* 0x000000060600722a */ /* 0x000fdc0003f08000 */
[----:B------:R-:W-:Y:S05]  /*08f0*/  @P0 BRA `(.L_x_8) ;  /* 0x0000000000300947 */ /* 0x000fea0003800000 */
[----:B------:R-:W-:Y:S01]  /*0900*/  ISETP.NE.AND P0, PT, R21, R20, PT ;  /* 0x000000141500720c */ /* 0x000fe20003f05270 */
[----:B------:R-:W-:Y:S02]  /*0910*/  IMAD.MOV.U32 R16, RZ, RZ, 0x0 ;  /* 0x00000000ff107424 */ /* 0x000fe400078e00ff */
[----:B------:R-:W-:-:S10]  /*0920*/  IMAD.MOV.U32 R17, RZ, RZ, -0x80000 ;  /* 0xfff80000ff117424 */ /* 0x000fd400078e00ff */
[----:B------:R-:W-:Y:S05]  /*0930*/  @!P0 BRA `(.L_x_6) ;  /* 0x0000000000348947 */ /* 0x000fea0003800000 */
[----:B------:R-:W-:Y:S02]  /*0940*/  ISETP.NE.AND P0, PT, R21, 0x7ff00000, PT ;  /* 0x7ff000001500780c */ /* 0x000fe40003f05270 */
[----:B------:R-:W-:Y:S02]  /*0950*/  LOP3.LUT R17, R9, 0x80000000, R7, 0x48, !PT ;  /* 0x8000000009117812 */ /* 0x000fe400078e4807 */
[----:B------:R-:W-:-:S13]  /*0960*/  ISETP.EQ.OR P0, PT, R20, RZ, !P0 ;  /* 0x000000ff1400720c */ /* 0x000fda0004702670 */
[----:B------:R-:W-:Y:S01]  /*0970*/  @P0 LOP3.LUT R2, R17, 0x7ff00000, RZ, 0xfc, !PT ;  /* 0x7ff0000011020812 */ /* 0x000fe200078efcff */
[----:B------:R-:W-:Y:S02]  /*0980*/  @!P0 IMAD.MOV.U32 R16, RZ, RZ, RZ ;  /* 0x000000ffff108224 */ /* 0x000fe400078e00ff */
[----:B------:R-:W-:Y:S02]  /*0990*/  @P0 IMAD.MOV.U32 R16, RZ, RZ, RZ ;  /* 0x000000ffff100224 */ /* 0x000fe400078e00ff */
[----:B------:R-:W-:Y:S01]  /*09a0*/  @P0 IMAD.MOV.U32 R17, RZ, RZ, R2 ;  /* 0x000000ffff110224 */ /* 0x000fe200078e0002 */
[----:B------:R-:W-:Y:S06]  /*09b0*/  BRA `(.L_x_6) ;  /* 0x0000000000147947 */ /* 0x000fec0003800000 */
.L_x_8:
[----:B------:R-:W-:Y:S01]  /*09c0*/  LOP3.LUT R17, R7, 0x80000, RZ, 0xfc, !PT ;  /* 0x0008000007117812 */ /* 0x000fe200078efcff */
[----:B------:R-:W-:Y:S01]  /*09d0*/  IMAD.MOV.U32 R16, RZ, RZ, R6 ;  /* 0x000000ffff107224 */ /* 0x000fe200078e0006 */
[----:B------:R-:W-:Y:S06]  /*09e0*/  BRA `(.L_x_6) ;  /* 0x0000000000087947 */ /* 0x000fec0003800000 */
.L_x_7:
[----:B------:R-:W-:Y:S01]  /*09f0*/  LOP3.LUT R17, R9, 0x80000, RZ, 0xfc, !PT ;  /* 0x0008000009117812 */ /* 0x000fe200078efcff */
[----:B------:R-:W-:-:S07]  /*0a00*/  IMAD.MOV.U32 R16, RZ, RZ, R8 ;  /* 0x000000ffff107224 */ /* 0x000fce00078e0008 */
.L_x_6:
[----:B------:R-:W-:Y:S05]  /*0a10*/  BSYNC.RECONVERGENT B2 ;  /* 0x0000000000027941 */ /* 0x000fea0003800200 */
.L_x_4:
[----:B------:R-:W-:Y:S02]  /*0a20*/  IMAD.MOV.U32 R13, RZ, RZ, 0x0 ;  /* 0x00000000ff0d7424 */ /* 0x000fe400078e00ff */
[----:B------:R-:W-:Y:S02]  /*0a30*/  IMAD.MOV.U32 R2, RZ, RZ, R16 ;  /* 0x000000ffff027224 */ /* 0x000fe400078e0010 */
[----:B------:R-:W-:Y:S01]  /*0a40*/  IMAD.MOV.U32 R3, RZ, RZ, R17 ;  /* 0x000000ffff037224 */ /* 0x000fe200078e0011 */
[----:B------:R-:W-:Y:S06]  /*0a50*/  RET.REL.NODEC R12 `(_Z15arrayOperationsPKdS0_PdS1_S1_S1_m) ;  /* 0xfffffff40c687950 */ /* 0x000fec0003c3ffff */
.L_x_9:
[----:B------:R-:W-:-:S00]  /*0a60*/  BRA `(.L_x_9) ;  /* 0xfffffffc00fc7947 */ /* 0x000fc0000383ffff */
[----:B------:R-:W-:-:S00]  /*0a70*/  NOP ;  /* 0x0000000000007918 */ /* 0x000fc00000000000 */
        /* <DEDUP_REMOVED lines=8> */
.L_x_10:


//--------------------- .nv.shared.reserved.0     --------------------------
	.section	.nv.shared.reserved.0,"aw",@nobits
	.weak		__nv_reservedSMEM_offset_0_alias
	.size		__nv_reservedSMEM_offset_0_alias, 0, 64
	.other		__nv_reservedSMEM_offset_0_alias,@"STO_CUDA_RESERVED_SHARED STV_DEFAULT"
__nv_reservedSMEM_offset_0_alias:
	.zero		0
	.zero		64


//--------------------- .nv.constant0._Z15arrayOperationsPKdS0_PdS1_S1_S1_m --------------------------
	.section	.nv.constant0._Z15arrayOperationsPKdS0_PdS1_S1_S1_m,"a",@progbits
	.sectionflags	@""
	.align	4
.nv.constant0._Z15arrayOperationsPKdS0_PdS1_S1_S1_m:
	.zero		952


//--------------------- SYMBOLS --------------------------

	.type		.nv.reservedSmem.offset0,@object
	.size		.nv.reservedSmem.offset0,0x4
